//
// Generated by NVIDIA NVVM Compiler
//
// Compiler Build ID: CL-36424714
// Cuda compilation tools, release 13.0, V13.0.88
// Based on NVVM 20.0.0
//

.version 9.0
.target sm_100
.address_size 64

	// .globl	_Z4spmvPKfPKjS2_PfS3_jjj

.visible .entry _Z4spmvPKfPKjS2_PfS3_jjj(
	.param .u64 .ptr .align 1 _Z4spmvPKfPKjS2_PfS3_jjj_param_0,
	.param .u64 .ptr .align 1 _Z4spmvPKfPKjS2_PfS3_jjj_param_1,
	.param .u64 .ptr .align 1 _Z4spmvPKfPKjS2_PfS3_jjj_param_2,
	.param .u64 .ptr .align 1 _Z4spmvPKfPKjS2_PfS3_jjj_param_3,
	.param .u64 .ptr .align 1 _Z4spmvPKfPKjS2_PfS3_jjj_param_4,
	.param .u32 _Z4spmvPKfPKjS2_PfS3_jjj_param_5,
	.param .u32 _Z4spmvPKfPKjS2_PfS3_jjj_param_6,
	.param .u32 _Z4spmvPKfPKjS2_PfS3_jjj_param_7
)
{
	.reg .pred 	%p<3>;
	.reg .b32 	%r<13>;
	.reg .b32 	%f<5>;
	.reg .b64 	%rd<19>;

	ld.param.u64 	%rd6, [_Z4spmvPKfPKjS2_PfS3_jjj_param_0];
	ld.param.u64 	%rd7, [_Z4spmvPKfPKjS2_PfS3_jjj_param_1];
	ld.param.u64 	%rd8, [_Z4spmvPKfPKjS2_PfS3_jjj_param_2];
	ld.param.u64 	%rd9, [_Z4spmvPKfPKjS2_PfS3_jjj_param_3];
	ld.param.u64 	%rd10, [_Z4spmvPKfPKjS2_PfS3_jjj_param_4];
	ld.param.u32 	%r6, [_Z4spmvPKfPKjS2_PfS3_jjj_param_7];
	mov.u32 	%r7, %ctaid.x;
	mov.u32 	%r1, %ntid.x;
	mov.u32 	%r8, %tid.x;
	mad.lo.s32 	%r12, %r7, %r1, %r8;
	setp.ge.u32 	%p1, %r12, %r6;
	@%p1 bra 	$L__BB0_3;
	mov.u32 	%r9, %nctaid.x;
	mul.lo.s32 	%r3, %r1, %r9;
	cvta.to.global.u64 	%rd1, %rd7;
	cvta.to.global.u64 	%rd2, %rd8;
	cvta.to.global.u64 	%rd3, %rd6;
	cvta.to.global.u64 	%rd4, %rd9;
	cvta.to.global.u64 	%rd5, %rd10;
$L__BB0_2:
	mul.wide.u32 	%rd11, %r12, 4;
	add.s64 	%rd12, %rd1, %rd11;
	ld.global.u32 	%r10, [%rd12];
	add.s64 	%rd13, %rd2, %rd11;
	ld.global.u32 	%r11, [%rd13];
	add.s64 	%rd14, %rd3, %rd11;
	ld.global.f32 	%f1, [%rd14];
	mul.wide.u32 	%rd15, %r11, 4;
	add.s64 	%rd16, %rd4, %rd15;
	ld.global.f32 	%f2, [%rd16];
	mul.f32 	%f3, %f1, %f2;
	mul.wide.u32 	%rd17, %r10, 4;
	add.s64 	%rd18, %rd5, %rd17;
	atom.global.add.f32 	%f4, [%rd18], %f3;
	add.s32 	%r12, %r12, %r3;
	setp.lt.u32 	%p2, %r12, %r6;
	@%p2 bra 	$L__BB0_2;
$L__BB0_3:
	ret;

}


// ===== COMPILED SASS (sm_100) =====

	.target	sm_100

	.elftype	@"ET_EXEC"


//--------------------- .note.nv.tkinfo           --------------------------
	.section	.note.nv.tkinfo,"",@"SHT_NOTE"
	.sectionflags	@"SHF_NOTE_NV_TKINFO"
	.tkinfo
        /*0018*/ 	.word	0x00000002
        /*0030*/ 	.string	""
        /*0030*/ 	.string	"ptxas"
        /*0030*/ 	.string	"Cuda compilation tools, release 13.0, V13.0.88"
        /*0030*/ 	.string	"Build cuda_13.0.r13.0/compiler.36424714_0"
        /*0030*/ 	.string	"-arch sm_100 -m 64 "



//--------------------- .note.nv.cuinfo           --------------------------
	.section	.note.nv.cuinfo,"",@"SHT_NOTE"
	.sectionflags	@"SHF_NOTE_NV_CUINFO"
        /*0018*/ 	.short	0x0002
        /*001a*/ 	.short	0x0064
        /*001c*/ 	.short	0x0082
	.zero		2


//--------------------- .nv.info                  --------------------------
	.section	.nv.info,"",@"SHT_CUDA_INFO"
	.align	4


	//----- nvinfo : EIATTR_REGCOUNT
	.align		4
        /*0000*/ 	.byte	0x04, 0x2f
        /*0002*/ 	.short	(.L_1 - .L_0)
	.align		4
.L_0:
        /*0004*/ 	.word	index@(_Z4spmvPKfPKjS2_PfS3_jjj)
        /*0008*/ 	.word	0x00000010


	//----- nvinfo : EIATTR_FRAME_SIZE
	.align		4
.L_1:
        /*000c*/ 	.byte	0x04, 0x11
        /*000e*/ 	.short	(.L_3 - .L_2)
	.align		4
.L_2:
        /*0010*/ 	.word	index@(_Z4spmvPKfPKjS2_PfS3_jjj)
        /*0014*/ 	.word	0x00000000


	//----- nvinfo : EIATTR_MIN_STACK_SIZE
	.align		4
.L_3:
        /*0018*/ 	.byte	0x04, 0x12
        /*001a*/ 	.short	(.L_5 - .L_4)
	.align		4
.L_4:
        /*001c*/ 	.word	index@(_Z4spmvPKfPKjS2_PfS3_jjj)
        /*0020*/ 	.word	0x00000000
.L_5:


//--------------------- .nv.compat                --------------------------
	.section	.nv.compat,"",@"SHT_CUDA_COMPAT_INFO"
	.align	4
        /*0000*/ 	.byte	0x02, 0x09, 0x00, 0x00, 0x02, 0x02, 0x01, 0x00, 0x02, 0x05, 0x05, 0x00, 0x03, 0x07, 0x01, 0x01
        /*0010*/ 	.byte	0x02, 0x03, 0x00, 0x00, 0x02, 0x06, 0x01, 0x00, 0x04, 0x0b, 0x08, 0x00, 0x09, 0x00, 0x00, 0x00
        /*0020*/ 	.byte	0x00, 0x00, 0x00, 0x00


//--------------------- .nv.info._Z4spmvPKfPKjS2_PfS3_jjj --------------------------
	.section	.nv.info._Z4spmvPKfPKjS2_PfS3_jjj,"",@"SHT_CUDA_INFO"
	.sectionflags	@""
	.align	4


	//----- nvinfo : EIATTR_CUDA_API_VERSION
	.align		4
        /*0000*/ 	.byte	0x04, 0x37
        /*0002*/ 	.short	(.L_7 - .L_6)
.L_6:
        /*0004*/ 	.word	0x00000082


	//----- nvinfo : EIATTR_KPARAM_INFO
	.align		4
.L_7:
        /*0008*/ 	.byte	0x04, 0x17
        /*000a*/ 	.short	(.L_9 - .L_8)
.L_8:
        /*000c*/ 	.word	0x00000000
        /*0010*/ 	.short	0x0007
        /*0012*/ 	.short	0x0030
        /*0014*/ 	.byte	0x00, 0xf0, 0x11, 0x00


	//----- nvinfo : EIATTR_KPARAM_INFO
	.align		4
.L_9:
        /*0018*/ 	.byte	0x04, 0x17
        /*001a*/ 	.short	(.L_11 - .L_10)
.L_10:
        /*001c*/ 	.word	0x00000000
        /*0020*/ 	.short	0x0006
        /*0022*/ 	.short	0x002c
        /*0024*/ 	.byte	0x00, 0xf0, 0x11, 0x00


	//----- nvinfo : EIATTR_KPARAM_INFO
	.align		4
.L_11:
        /*0028*/ 	.byte	0x04, 0x17
        /*002a*/ 	.short	(.L_13 - .L_12)
.L_12:
        /*002c*/ 	.word	0x00000000
        /*0030*/ 	.short	0x0005
        /*0032*/ 	.short	0x0028
        /*0034*/ 	.byte	0x00, 0xf0, 0x11, 0x00


	//----- nvinfo : EIATTR_KPARAM_INFO
	.align		4
.L_13:
        /*0038*/ 	.byte	0x04, 0x17
        /*003a*/ 	.short	(.L_15 - .L_14)
.L_14:
        /*003c*/ 	.word	0x00000000
        /*0040*/ 	.short	0x0004
        /*0042*/ 	.short	0x0020
        /*0044*/ 	.byte	0x00, 0xf5, 0x21, 0x00


	//----- nvinfo : EIATTR_KPARAM_INFO
	.align		4
.L_15:
        /*0048*/ 	.byte	0x04, 0x17
        /*004a*/ 	.short	(.L_17 - .L_16)
.L_16:
        /*004c*/ 	.word	0x00000000
        /*0050*/ 	.short	0x0003
        /*0052*/ 	.short	0x0018
        /*0054*/ 	.byte	0x00, 0xf5, 0x21, 0x00


	//----- nvinfo : EIATTR_KPARAM_INFO
	.align		4
.L_17:
        /*0058*/ 	.byte	0x04, 0x17
        /*005a*/ 	.short	(.L_19 - .L_18)
.L_18:
        /*005c*/ 	.word	0x00000000
        /*0060*/ 	.short	0x0002
        /*0062*/ 	.short	0x0010
        /*0064*/ 	.byte	0x00, 0xf5, 0x21, 0x00


	//----- nvinfo : EIATTR_KPARAM_INFO
	.align		4
.L_19:
        /*0068*/ 	.byte	0x04, 0x17
        /*006a*/ 	.short	(.L_21 - .L_20)
.L_20:
        /*006c*/ 	.word	0x00000000
        /*0070*/ 	.short	0x0001
        /*0072*/ 	.short	0x0008
        /*0074*/ 	.byte	0x00, 0xf5, 0x21, 0x00


	//----- nvinfo : EIATTR_KPARAM_INFO
	.align		4
.L_21:
        /*0078*/ 	.byte	0x04, 0x17
        /*007a*/ 	.short	(.L_23 - .L_22)
.L_22:
        /*007c*/ 	.word	0x00000000
        /*0080*/ 	.short	0x0000
        /*0082*/ 	.short	0x0000
        /*0084*/ 	.byte	0x00, 0xf5, 0x21, 0x00


	//----- nvinfo : EIATTR_SPARSE_MMA_MASK
	.align		4
.L_23:
        /*0088*/ 	.byte	0x03, 0x50
        /*008a*/ 	.short	0x0000


	//----- nvinfo : EIATTR_MAXREG_COUNT
	.align		4
        /*008c*/ 	.byte	0x03, 0x1b
        /*008e*/ 	.short	0x00ff


	//----- nvinfo : EIATTR_MERCURY_ISA_VERSION
	.align		4
        /*0090*/ 	.byte	0x03, 0x5f
        /*0092*/ 	.short	0x0101


	//----- nvinfo : EIATTR_VRC_CTA_INIT_COUNT
	.align		4
        /*0094*/ 	.byte	0x02, 0x4a
	.zero		1
	.zero		1


	//----- nvinfo : EIATTR_EXIT_INSTR_OFFSETS
	.align		4
        /*0098*/ 	.byte	0x04, 0x1c
        /*009a*/ 	.short	(.L_25 - .L_24)


	//   ....[0]....
.L_24:
        /*009c*/ 	.word	0x00000070


	//   ....[1]....
        /*00a0*/ 	.word	0x000001e0


	//----- nvinfo : EIATTR_CRS_STACK_SIZE
	.align		4
.L_25:
        /*00a4*/ 	.byte	0x04, 0x1e
        /*00a6*/ 	.short	(.L_27 - .L_26)
.L_26:
        /*00a8*/ 	.word	0x00000000


	//----- nvinfo : EIATTR_CBANK_PARAM_SIZE
	.align		4
.L_27:
        /*00ac*/ 	.byte	0x03, 0x19
        /*00ae*/ 	.short	0x0034


	//----- nvinfo : EIATTR_PARAM_CBANK
	.align		4
        /*00b0*/ 	.byte	0x04, 0x0a
        /*00b2*/ 	.short	(.L_29 - .L_28)
	.align		4
.L_28:
        /*00b4*/ 	.word	index@(.nv.constant0._Z4spmvPKfPKjS2_PfS3_jjj)
        /*00b8*/ 	.short	0x0380
        /*00ba*/ 	.short	0x0034


	//----- nvinfo : EIATTR_SW_WAR
	.align		4
.L_29:
        /*00bc*/ 	.byte	0x04, 0x36
        /*00be*/ 	.short	(.L_31 - .L_30)
.L_30:
        /*00c0*/ 	.word	0x00000008
.L_31:


//--------------------- .nv.callgraph             --------------------------
	.section	.nv.callgraph,"",@"SHT_CUDA_CALLGRAPH"
	.align	4
	.sectionentsize	8
	.align		4
        /*0000*/ 	.word	0x00000000
	.align		4
        /*0004*/ 	.word	0xffffffff
	.align		4
        /*0008*/ 	.word	0x00000000
	.align		4
        /*000c*/ 	.word	0xfffffffe
	.align		4
        /*0010*/ 	.word	0x00000000
	.align		4
        /*0014*/ 	.word	0xfffffffd
	.align		4
        /*0018*/ 	.word	0x00000000
	.align		4
        /*001c*/ 	.word	0xfffffffc


//--------------------- .text._Z4spmvPKfPKjS2_PfS3_jjj --------------------------
	.section	.text._Z4spmvPKfPKjS2_PfS3_jjj,"ax",@progbits
	.align	128
        .global         _Z4spmvPKfPKjS2_PfS3_jjj
        .type           _Z4spmvPKfPKjS2_PfS3_jjj,@function
        .size           _Z4spmvPKfPKjS2_PfS3_jjj,(.L_x_2 - _Z4spmvPKfPKjS2_PfS3_jjj)
        .other          _Z4spmvPKfPKjS2_PfS3_jjj,@"STO_CUDA_ENTRY STV_DEFAULT"
_Z4spmvPKfPKjS2_PfS3_jjj:
.text._Z4spmvPKfPKjS2_PfS3_jjj:
[----:B------:R-:W-:Y:S01]  /*0000*/  LDC R1, c[0x0][0x37c] ;  /* 0x0000df00ff017b82 */ /* 0x000fe20000000800 */
[----:B------:R-:W0:Y:S07]  /*0010*/  S2R R0, SR_TID.X ;  /* 0x0000000000007919 */ /* 0x000e2e0000002100 */
[----:B------:R-:W0:Y:S01]  /*0020*/  S2UR UR4, SR_CTAID.X ;  /* 0x00000000000479c3 */ /* 0x000e220000002500 */
[----:B------:R-:W1:Y:S07]  /*0030*/  LDCU UR5, c[0x0][0x3b0] ;  /* 0x00007600ff0577ac */ /* 0x000e6e0008000800 */
[----:B------:R-:W0:Y:S02]  /*0040*/  LDC R13, c[0x0][0x360] ;  /* 0x0000d800ff0d7b82 */ /* 0x000e240000000800 */
[----:B0-----:R-:W-:-:S05]  /*0050*/  IMAD R0, R13, UR4, R0 ;  /* 0x000000040d007c24 */ /* 0x001fca000f8e0200 */
[----:B-1----:R-:W-:-:S13]  /*0060*/  ISETP.GE.U32.AND P0, PT, R0, UR5, PT ;  /* 0x0000000500007c0c */ /* 0x002fda000bf06070 */
[----:B------:R-:W-:Y:S05]  /*0070*/  @P0 EXIT ;  /* 0x000000000000094d */ /* 0x000fea0003800000 */
[----:B------:R-:W0:Y:S01]  /*0080*/  LDCU UR4, c[0x0][0x370] ;  /* 0x00006e00ff0477ac */ /* 0x000e220008000800 */
[----:B------:R-:W1:Y:S01]  /*0090*/  LDCU.64 UR6, c[0x0][0x358] ;  /* 0x00006b00ff0677ac */ /* 0x000e620008000a00 */
[----:B0-----:R-:W-:-:S07]  /*00a0*/  IMAD R13, R13, UR4, RZ ;  /* 0x000000040d0d7c24 */ /* 0x001fce000f8e02ff */
.L_x_0:
[----:B0-----:R-:W0:Y:S08]  /*00b0*/  LDC.64 R4, c[0x0][0x390] ;  /* 0x0000e400ff047b82 */ /* 0x001e300000000a00 */
[----:B------:R-:W2:Y:S08]  /*00c0*/  LDC.64 R2, c[0x0][0x388] ;  /* 0x0000e200ff027b82 */ /* 0x000eb00000000a00 */
[----:B------:R-:W3:Y:S01]  /*00d0*/  LDC.64 R6, c[0x0][0x380] ;  /* 0x0000e000ff067b82 */ /* 0x000ee20000000a00 */
[----:B0-----:R-:W-:-:S07]  /*00e0*/  IMAD.WIDE.U32 R4, R0, 0x4, R4 ;  /* 0x0000000400047825 */ /* 0x001fce00078e0004 */
[----:B------:R-:W0:Y:S01]  /*00f0*/  LDC.64 R8, c[0x0][0x398] ;  /* 0x0000e600ff087b82 */ /* 0x000e220000000a00 */
[----:B-1----:R-:W0:Y:S01]  /*0100*/  LDG.E R5, desc[UR6][R4.64] ;  /* 0x0000000604057981 */ /* 0x002e22000c1e1900 */
[----:B--2---:R-:W-:-:S06]  /*0110*/  IMAD.WIDE.U32 R2, R0, 0x4, R2 ;  /* 0x0000000400027825 */ /* 0x004fcc00078e0002 */
[----:B------:R-:W1:Y:S01]  /*0120*/  LDC.64 R10, c[0x0][0x3a0] ;  /* 0x0000e800ff0a7b82 */ /* 0x000e620000000a00 */
[----:B------:R-:W1:Y:S01]  /*0130*/  LDG.E R3, desc[UR6][R2.64] ;  /* 0x0000000602037981 */ /* 0x000e62000c1e1900 */
[----:B---3--:R-:W-:-:S06]  /*0140*/  IMAD.WIDE.U32 R6, R0, 0x4, R6 ;  /* 0x0000000400067825 */ /* 0x008fcc00078e0006 */
[----:B------:R-:W2:Y:S01]  /*0150*/  LDG.E R6, desc[UR6][R6.64] ;  /* 0x0000000606067981 */ /* 0x000ea2000c1e1900 */
[----:B0-----:R-:W-:-:S06]  /*0160*/  IMAD.WIDE.U32 R8, R5, 0x4, R8 ;  /* 0x0000000405087825 */ /* 0x001fcc00078e0008 */
[----:B------:R-:W2:Y:S01]  /*0170*/  LDG.E R9, desc[UR6][R8.64] ;  /* 0x0000000608097981 */ /* 0x000ea2000c1e1900 */
[----:B------:R-:W-:-:S04]  /*0180*/  IADD3 R0, PT, PT, R13, R0, RZ ;  /* 0x000000000d007210 */ /* 0x000fc80007ffe0ff */
[----:B------:R-:W-:Y:S01]  /*0190*/  ISETP.GE.U32.AND P0, PT, R0, UR5, PT ;  /* 0x0000000500007c0c */ /* 0x000fe2000bf06070 */
[----:B-1----:R-:W-:-:S04]  /*01a0*/  IMAD.WIDE.U32 R4, R3, 0x4, R10 ;  /* 0x0000000403047825 */ /* 0x002fc800078e000a */
[----:B--2---:R-:W-:-:S05]  /*01b0*/  FMUL R11, R6, R9 ;  /* 0x00000009060b7220 */ /* 0x004fca0000400000 */
[----:B------:R0:W-:Y:S03]  /*01c0*/  REDG.E.ADD.F32.FTZ.RN.STRONG.GPU desc[UR6][R4.64], R11 ;  /* 0x0000000b040079a6 */ /* 0x0001e6000c12f306 */
[----:B------:R-:W-:Y:S05]  /*01d0*/  @!P0 BRA `(.L_x_0) ;  /* 0xfffffffc00b48947 */ /* 0x000fea000383ffff */
[----:B------:R-:W-:Y:S05]  /*01e0*/  EXIT ;  /* 0x000000000000794d */ /* 0x000fea0003800000 */
.L_x_1:
[----:B------:R-:W-:-:S00]  /*01f0*/  BRA `(.L_x_1) ;  /* 0xfffffffc00fc7947 */ /* 0x000fc0000383ffff */
[----:B------:R-:W-:-:S00]  /*0200*/  NOP ;  /* 0x0000000000007918 */ /* 0x000fc00000000000 */
[----:B------:R-:W-:-:S00]  /*0210*/  NOP ;  /* 0x0000000000007918 */ /* 0x000fc00000000000 */
[----:B------:R-:W-:-:S00]  /*0220*/  NOP ;  /* 0x0000000000007918 */ /* 0x000fc00000000000 */
[----:B------:R-:W-:-:S00]  /*0230*/  NOP ;  /* 0x0000000000007918 */ /* 0x000fc00000000000 */
[----:B------:R-:W-:-:S00]  /*0240*/  NOP ;  /* 0x0000000000007918 */ /* 0x000fc00000000000 */
[----:B------:R-:W-:-:S00]  /*0250*/  NOP ;  /* 0x0000000000007918 */ /* 0x000fc00000000000 */
[----:B------:R-:W-:-:S00]  /*0260*/  NOP ;  /* 0x0000000000007918 */ /* 0x000fc00000000000 */
[----:B------:R-:W-:-:S00]  /*0270*/  NOP ;  /* 0x0000000000007918 */ /* 0x000fc00000000000 */
.L_x_2:


//--------------------- .nv.shared.reserved.0     --------------------------
	.section	.nv.shared.reserved.0,"aw",@nobits
	.weak		__nv_reservedSMEM_offset_0_alias
	.size		__nv_reservedSMEM_offset_0_alias, 0, 64
	.other		__nv_reservedSMEM_offset_0_alias,@"STO_CUDA_RESERVED_SHARED STV_DEFAULT"
__nv_reservedSMEM_offset_0_alias:
	.zero		0
	.zero		64


//--------------------- .nv.constant0._Z4spmvPKfPKjS2_PfS3_jjj --------------------------
	.section	.nv.constant0._Z4spmvPKfPKjS2_PfS3_jjj,"a",@progbits
	.sectionflags	@""
	.align	4
.nv.constant0._Z4spmvPKfPKjS2_PfS3_jjj:
	.zero		948


//--------------------- SYMBOLS --------------------------

	.type		.nv.reservedSmem.offset0,@object
	.size		.nv.reservedSmem.offset0,0x4
